//
// Generated by NVIDIA NVVM Compiler
//
// Compiler Build ID: CL-36424714
// Cuda compilation tools, release 13.0, V13.0.88
// Based on NVVM 20.0.0
//

.version 9.0
.target sm_100
.address_size 64

	// .globl	sum_f32

.visible .entry sum_f32(
	.param .u64 sum_f32_param_0,
	.param .u64 .ptr .align 1 sum_f32_param_1,
	.param .u64 .ptr .align 1 sum_f32_param_2
)
{
	.reg .pred 	%p<2>;
	.reg .b32 	%r<5>;
	.reg .b32 	%f<4>;
	.reg .b64 	%rd<10>;

	ld.param.u64 	%rd4, [sum_f32_param_0];
	ld.param.u64 	%rd2, [sum_f32_param_1];
	ld.param.u64 	%rd3, [sum_f32_param_2];
	mov.u32 	%r1, %ctaid.x;
	mov.u32 	%r2, %ntid.x;
	mov.u32 	%r3, %tid.x;
	mad.lo.s32 	%r4, %r1, %r2, %r3;
	cvt.u64.u32 	%rd1, %r4;
	setp.le.u64 	%p1, %rd4, %rd1;
	@%p1 bra 	$L__BB0_2;
	cvta.to.global.u64 	%rd5, %rd2;
	cvta.to.global.u64 	%rd6, %rd3;
	shl.b64 	%rd7, %rd1, 2;
	add.s64 	%rd8, %rd5, %rd7;
	ld.global.f32 	%f1, [%rd8];
	add.s64 	%rd9, %rd6, %rd7;
	ld.global.f32 	%f2, [%rd9];
	add.f32 	%f3, %f1, %f2;
	st.global.f32 	[%rd9], %f3;
$L__BB0_2:
	ret;

}


// ===== COMPILED SASS (sm_100) =====

	.target	sm_100

	.elftype	@"ET_EXEC"


//--------------------- .note.nv.tkinfo           --------------------------
	.section	.note.nv.tkinfo,"",@"SHT_NOTE"
	.sectionflags	@"SHF_NOTE_NV_TKINFO"
	.tkinfo
        /*0018*/ 	.word	0x00000002
        /*0030*/ 	.string	""
        /*0030*/ 	.string	"ptxas"
        /*0030*/ 	.string	"Cuda compilation tools, release 13.0, V13.0.88"
        /*0030*/ 	.string	"Build cuda_13.0.r13.0/compiler.36424714_0"
        /*0030*/ 	.string	"-arch sm_100 -m 64 "



//--------------------- .note.nv.cuinfo           --------------------------
	.section	.note.nv.cuinfo,"",@"SHT_NOTE"
	.sectionflags	@"SHF_NOTE_NV_CUINFO"
        /*0018*/ 	.short	0x0002
        /*001a*/ 	.short	0x0064
        /*001c*/ 	.short	0x0082
	.zero		2


//--------------------- .nv.info                  --------------------------
	.section	.nv.info,"",@"SHT_CUDA_INFO"
	.align	4


	//----- nvinfo : EIATTR_REGCOUNT
	.align		4
        /*0000*/ 	.byte	0x04, 0x2f
        /*0002*/ 	.short	(.L_1 - .L_0)
	.align		4
.L_0:
        /*0004*/ 	.word	index@(sum_f32)
        /*0008*/ 	.word	0x0000000a


	//----- nvinfo : EIATTR_FRAME_SIZE
	.align		4
.L_1:
        /*000c*/ 	.byte	0x04, 0x11
        /*000e*/ 	.short	(.L_3 - .L_2)
	.align		4
.L_2:
        /*0010*/ 	.word	index@(sum_f32)
        /*0014*/ 	.word	0x00000000


	//----- nvinfo : EIATTR_MIN_STACK_SIZE
	.align		4
.L_3:
        /*0018*/ 	.byte	0x04, 0x12
        /*001a*/ 	.short	(.L_5 - .L_4)
	.align		4
.L_4:
        /*001c*/ 	.word	index@(sum_f32)
        /*0020*/ 	.word	0x00000000
.L_5:


//--------------------- .nv.compat                --------------------------
	.section	.nv.compat,"",@"SHT_CUDA_COMPAT_INFO"
	.align	4
        /*0000*/ 	.byte	0x02, 0x09, 0x00, 0x00, 0x02, 0x02, 0x01, 0x00, 0x02, 0x05, 0x05, 0x00, 0x03, 0x07, 0x01, 0x01
        /*0010*/ 	.byte	0x02, 0x03, 0x00, 0x00, 0x02, 0x06, 0x01, 0x00, 0x04, 0x0b, 0x08, 0x00, 0x09, 0x00, 0x00, 0x00
        /*0020*/ 	.byte	0x00, 0x00, 0x00, 0x00


//--------------------- .nv.info.sum_f32          --------------------------
	.section	.nv.info.sum_f32,"",@"SHT_CUDA_INFO"
	.sectionflags	@""
	.align	4


	//----- nvinfo : EIATTR_CUDA_API_VERSION
	.align		4
        /*0000*/ 	.byte	0x04, 0x37
        /*0002*/ 	.short	(.L_7 - .L_6)
.L_6:
        /*0004*/ 	.word	0x00000082


	//----- nvinfo : EIATTR_KPARAM_INFO
	.align		4
.L_7:
        /*0008*/ 	.byte	0x04, 0x17
        /*000a*/ 	.short	(.L_9 - .L_8)
.L_8:
        /*000c*/ 	.word	0x00000000
        /*0010*/ 	.short	0x0002
        /*0012*/ 	.short	0x0010
        /*0014*/ 	.byte	0x00, 0xf5, 0x21, 0x00


	//----- nvinfo : EIATTR_KPARAM_INFO
	.align		4
.L_9:
        /*0018*/ 	.byte	0x04, 0x17
        /*001a*/ 	.short	(.L_11 - .L_10)
.L_10:
        /*001c*/ 	.word	0x00000000
        /*0020*/ 	.short	0x0001
        /*0022*/ 	.short	0x0008
        /*0024*/ 	.byte	0x00, 0xf5, 0x21, 0x00


	//----- nvinfo : EIATTR_KPARAM_INFO
	.align		4
.L_11:
        /*0028*/ 	.byte	0x04, 0x17
        /*002a*/ 	.short	(.L_13 - .L_12)
.L_12:
        /*002c*/ 	.word	0x00000000
        /*0030*/ 	.short	0x0000
        /*0032*/ 	.short	0x0000
        /*0034*/ 	.byte	0x00, 0xf0, 0x21, 0x00


	//----- nvinfo : EIATTR_SPARSE_MMA_MASK
	.align		4
.L_13:
        /*0038*/ 	.byte	0x03, 0x50
        /*003a*/ 	.short	0x0000


	//----- nvinfo : EIATTR_MAXREG_COUNT
	.align		4
        /*003c*/ 	.byte	0x03, 0x1b
        /*003e*/ 	.short	0x00ff


	//----- nvinfo : EIATTR_MERCURY_ISA_VERSION
	.align		4
        /*0040*/ 	.byte	0x03, 0x5f
        /*0042*/ 	.short	0x0101


	//----- nvinfo : EIATTR_VRC_CTA_INIT_COUNT
	.align		4
        /*0044*/ 	.byte	0x02, 0x4a
	.zero		1
	.zero		1


	//----- nvinfo : EIATTR_EXIT_INSTR_OFFSETS
	.align		4
        /*0048*/ 	.byte	0x04, 0x1c
        /*004a*/ 	.short	(.L_15 - .L_14)


	//   ....[0]....
.L_14:
        /*004c*/ 	.word	0x00000080


	//   ....[1]....
        /*0050*/ 	.word	0x00000160


	//----- nvinfo : EIATTR_CBANK_PARAM_SIZE
	.align		4
.L_15:
        /*0054*/ 	.byte	0x03, 0x19
        /*0056*/ 	.short	0x0018


	//----- nvinfo : EIATTR_PARAM_CBANK
	.align		4
        /*0058*/ 	.byte	0x04, 0x0a
        /*005a*/ 	.short	(.L_17 - .L_16)
	.align		4
.L_16:
        /*005c*/ 	.word	index@(.nv.constant0.sum_f32)
        /*0060*/ 	.short	0x0380
        /*0062*/ 	.short	0x0018


	//----- nvinfo : EIATTR_SW_WAR
	.align		4
.L_17:
        /*0064*/ 	.byte	0x04, 0x36
        /*0066*/ 	.short	(.L_19 - .L_18)
.L_18:
        /*0068*/ 	.word	0x00000008
.L_19:


//--------------------- .nv.callgraph             --------------------------
	.section	.nv.callgraph,"",@"SHT_CUDA_CALLGRAPH"
	.align	4
	.sectionentsize	8
	.align		4
        /*0000*/ 	.word	0x00000000
	.align		4
        /*0004*/ 	.word	0xffffffff
	.align		4
        /*0008*/ 	.word	0x00000000
	.align		4
        /*000c*/ 	.word	0xfffffffe
	.align		4
        /*0010*/ 	.word	0x00000000
	.align		4
        /*0014*/ 	.word	0xfffffffd
	.align		4
        /*0018*/ 	.word	0x00000000
	.align		4
        /*001c*/ 	.word	0xfffffffc


//--------------------- .text.sum_f32             --------------------------
	.section	.text.sum_f32,"ax",@progbits
	.align	128
        .global         sum_f32
        .type           sum_f32,@function
        .size           sum_f32,(.L_x_1 - sum_f32)
        .other          sum_f32,@"STO_CUDA_ENTRY STV_DEFAULT"
sum_f32:
.text.sum_f32:
[----:B------:R-:W-:Y:S01]  /*0000*/  LDC R1, c[0x0][0x37c] ;  /* 0x0000df00ff017b82 */ /* 0x000fe20000000800 */
[----:B------:R-:W0:Y:S07]  /*0010*/  S2R R3, SR_TID.X ;  /* 0x0000000000037919 */ /* 0x000e2e0000002100 */
[----:B------:R-:W0:Y:S01]  /*0020*/  S2UR UR4, SR_CTAID.X ;  /* 0x00000000000479c3 */ /* 0x000e220000002500 */
[----:B------:R-:W1:Y:S07]  /*0030*/  LDCU.64 UR6, c[0x0][0x380] ;  /* 0x00007000ff0677ac */ /* 0x000e6e0008000a00 */
[----:B------:R-:W0:Y:S02]  /*0040*/  LDC R0, c[0x0][0x360] ;  /* 0x0000d800ff007b82 */ /* 0x000e240000000800 */
[----:B0-----:R-:W-:-:S05]  /*0050*/  IMAD R0, R0, UR4, R3 ;  /* 0x0000000400007c24 */ /* 0x001fca000f8e0203 */
[----:B-1----:R-:W-:-:S04]  /*0060*/  ISETP.GE.U32.AND P0, PT, R0, UR6, PT ;  /* 0x0000000600007c0c */ /* 0x002fc8000bf06070 */
[----:B------:R-:W-:-:S13]  /*0070*/  ISETP.GE.U32.AND.EX P0, PT, RZ, UR7, PT, P0 ;  /* 0x00000007ff007c0c */ /* 0x000fda000bf06100 */
[----:B------:R-:W-:Y:S05]  /*0080*/  @P0 EXIT ;  /* 0x000000000000094d */ /* 0x000fea0003800000 */
[----:B------:R-:W0:Y:S01]  /*0090*/  LDCU.64 UR6, c[0x0][0x388] ;  /* 0x00007100ff0677ac */ /* 0x000e220008000a00 */
[----:B------:R-:W-:Y:S01]  /*00a0*/  IMAD.SHL.U32 R2, R0, 0x4, RZ ;  /* 0x0000000400027824 */ /* 0x000fe200078e00ff */
[----:B------:R-:W-:Y:S01]  /*00b0*/  SHF.R.U32.HI R0, RZ, 0x1e, R0 ;  /* 0x0000001eff007819 */ /* 0x000fe20000011600 */
[----:B------:R-:W1:Y:S01]  /*00c0*/  LDCU.64 UR8, c[0x0][0x390] ;  /* 0x00007200ff0877ac */ /* 0x000e620008000a00 */
[----:B------:R-:W2:Y:S02]  /*00d0*/  LDCU.64 UR4, c[0x0][0x358] ;  /* 0x00006b00ff0477ac */ /* 0x000ea40008000a00 */
[C---:B0-----:R-:W-:Y:S02]  /*00e0*/  IADD3 R4, P0, PT, R2.reuse, UR6, RZ ;  /* 0x0000000602047c10 */ /* 0x041fe4000ff1e0ff */
[----:B-1----:R-:W-:Y:S02]  /*00f0*/  IADD3 R2, P1, PT, R2, UR8, RZ ;  /* 0x0000000802027c10 */ /* 0x002fe4000ff3e0ff */
[----:B------:R-:W-:-:S02]  /*0100*/  IADD3.X R5, PT, PT, R0, UR7, RZ, P0, !PT ;  /* 0x0000000700057c10 */ /* 0x000fc400087fe4ff */
[----:B------:R-:W-:-:S03]  /*0110*/  IADD3.X R3, PT, PT, R0, UR9, RZ, P1, !PT ;  /* 0x0000000900037c10 */ /* 0x000fc60008ffe4ff */
[----:B--2---:R-:W2:Y:S04]  /*0120*/  LDG.E R4, desc[UR4][R4.64] ;  /* 0x0000000404047981 */ /* 0x004ea8000c1e1900 */
[----:B------:R-:W2:Y:S02]  /*0130*/  LDG.E R7, desc[UR4][R2.64] ;  /* 0x0000000402077981 */ /* 0x000ea4000c1e1900 */
[----:B--2---:R-:W-:-:S05]  /*0140*/  FADD R7, R4, R7 ;  /* 0x0000000704077221 */ /* 0x004fca0000000000 */
[----:B------:R-:W-:Y:S01]  /*0150*/  STG.E desc[UR4][R2.64], R7 ;  /* 0x0000000702007986 */ /* 0x000fe2000c101904 */
[----:B------:R-:W-:Y:S05]  /*0160*/  EXIT ;  /* 0x000000000000794d */ /* 0x000fea0003800000 */
.L_x_0:
[----:B------:R-:W-:-:S00]  /*0170*/  BRA `(.L_x_0) ;  /* 0xfffffffc00fc7947 */ /* 0x000fc0000383ffff */
[----:B------:R-:W-:-:S00]  /*0180*/  NOP ;  /* 0x0000000000007918 */ /* 0x000fc00000000000 */
[----:B------:R-:W-:-:S00]  /*0190*/  NOP ;  /* 0x0000000000007918 */ /* 0x000fc00000000000 */
[----:B------:R-:W-:-:S00]  /*01a0*/  NOP ;  /* 0x0000000000007918 */ /* 0x000fc00000000000 */
[----:B------:R-:W-:-:S00]  /*01b0*/  NOP ;  /* 0x0000000000007918 */ /* 0x000fc00000000000 */
[----:B------:R-:W-:-:S00]  /*01c0*/  NOP ;  /* 0x0000000000007918 */ /* 0x000fc00000000000 */
[----:B------:R-:W-:-:S00]  /*01d0*/  NOP ;  /* 0x0000000000007918 */ /* 0x000fc00000000000 */
[----:B------:R-:W-:-:S00]  /*01e0*/  NOP ;  /* 0x0000000000007918 */ /* 0x000fc00000000000 */
[----:B------:R-:W-:-:S00]  /*01f0*/  NOP ;  /* 0x0000000000007918 */ /* 0x000fc00000000000 */
.L_x_1:


//--------------------- .nv.shared.reserved.0     --------------------------
	.section	.nv.shared.reserved.0,"aw",@nobits
	.weak		__nv_reservedSMEM_offset_0_alias
	.size		__nv_reservedSMEM_offset_0_alias, 0, 64
	.other		__nv_reservedSMEM_offset_0_alias,@"STO_CUDA_RESERVED_SHARED STV_DEFAULT"
__nv_reservedSMEM_offset_0_alias:
	.zero		0
	.zero		64


//--------------------- .nv.constant0.sum_f32     --------------------------
	.section	.nv.constant0.sum_f32,"a",@progbits
	.sectionflags	@""
	.align	4
.nv.constant0.sum_f32:
	.zero		920


//--------------------- SYMBOLS --------------------------

	.type		.nv.reservedSmem.offset0,@object
	.size		.nv.reservedSmem.offset0,0x4
